	.headerflags	@"EF_CUDA_TEXMODE_UNIFIED EF_CUDA_64BIT_ADDRESS EF_CUDA_ACCELERATORS EF_CUDA_SM90 EF_CUDA_VIRTUAL_SM(EF_CUDA_SM90)"
	.elftype	@"ET_EXEC"


//--------------------- .nv.info                  --------------------------
	.section	.nv.info,"",@"SHT_CUDA_INFO"
	.align	4


	//----- nvinfo : EIATTR_REGCOUNT
	.align		4
        /*0000*/ 	.byte	0x04, 0x2f
        /*0002*/ 	.short	(.L_3 - .L_2)
	.align		4
.L_2:
        /*0004*/ 	.word	index@(triton_poi_fused__native_batch_norm_legit_no_training_add_relu_10)
        /*0008*/ 	.word	0x00000014


	//----- nvinfo : EIATTR_MIN_STACK_SIZE
	.align		4
.L_3:
        /*000c*/ 	.byte	0x04, 0x12
        /*000e*/ 	.short	(.L_5 - .L_4)
	.align		4
.L_4:
        /*0010*/ 	.word	index@(triton_poi_fused__native_batch_norm_legit_no_training_add_relu_10)
        /*0014*/ 	.word	0x00000000


	//----- nvinfo : EIATTR_FRAME_SIZE
	.align		4
.L_5:
        /*0018*/ 	.byte	0x04, 0x11
        /*001a*/ 	.short	(.L_7 - .L_6)
	.align		4
.L_6:
        /*001c*/ 	.word	index@(triton_poi_fused__native_batch_norm_legit_no_training_add_relu_10)
        /*0020*/ 	.word	0x00000000


	//----- nvinfo : EIATTR_MIN_STACK_SIZE
	.align		4
.L_7:
        /*0024*/ 	.byte	0x04, 0x12
        /*0026*/ 	.short	(.L_9 - .L_8)
	.align		4
.L_8:
        /*0028*/ 	.word	index@(triton_poi_fused__native_batch_norm_legit_no_training_add_relu_10)
        /*002c*/ 	.word	0x00000000
.L_9:


//--------------------- .nv.info.triton_poi_fused__native_batch_norm_legit_no_training_add_relu_10 --------------------------
	.section	.nv.info.triton_poi_fused__native_batch_norm_legit_no_training_add_relu_10,"",@"SHT_CUDA_INFO"
	.sectionflags	@""
	.align	4


	//----- nvinfo : EIATTR_CUDA_API_VERSION
	.align		4
        /*0000*/ 	.byte	0x04, 0x37
        /*0002*/ 	.short	(.L_11 - .L_10)
.L_10:
        /*0004*/ 	.word	0x0000007c


	//----- nvinfo : EIATTR_KPARAM_INFO
	.align		4
.L_11:
        /*0008*/ 	.byte	0x04, 0x17
        /*000a*/ 	.short	(.L_13 - .L_12)
.L_12:
        /*000c*/ 	.word	0x00000000
        /*0010*/ 	.short	0x0007
        /*0012*/ 	.short	0x0038
        /*0014*/ 	.byte	0x00, 0xf0, 0x11, 0x00


	//----- nvinfo : EIATTR_KPARAM_INFO
	.align		4
.L_13:
        /*0018*/ 	.byte	0x04, 0x17
        /*001a*/ 	.short	(.L_15 - .L_14)
.L_14:
        /*001c*/ 	.word	0x00000000
        /*0020*/ 	.short	0x0006
        /*0022*/ 	.short	0x0030
        /*0024*/ 	.byte	0x00, 0xf4, 0x21, 0x00


	//----- nvinfo : EIATTR_KPARAM_INFO
	.align		4
.L_15:
        /*0028*/ 	.byte	0x04, 0x17
        /*002a*/ 	.short	(.L_17 - .L_16)
.L_16:
        /*002c*/ 	.word	0x00000000
        /*0030*/ 	.short	0x0005
        /*0032*/ 	.short	0x0028
        /*0034*/ 	.byte	0x00, 0xf4, 0x21, 0x00


	//----- nvinfo : EIATTR_KPARAM_INFO
	.align		4
.L_17:
        /*0038*/ 	.byte	0x04, 0x17
        /*003a*/ 	.short	(.L_19 - .L_18)
.L_18:
        /*003c*/ 	.word	0x00000000
        /*0040*/ 	.short	0x0004
        /*0042*/ 	.short	0x0020
        /*0044*/ 	.byte	0x00, 0xf4, 0x21, 0x00


	//----- nvinfo : EIATTR_KPARAM_INFO
	.align		4
.L_19:
        /*0048*/ 	.byte	0x04, 0x17
        /*004a*/ 	.short	(.L_21 - .L_20)
.L_20:
        /*004c*/ 	.word	0x00000000
        /*0050*/ 	.short	0x0003
        /*0052*/ 	.short	0x0018
        /*0054*/ 	.byte	0x00, 0xf4, 0x21, 0x00


	//----- nvinfo : EIATTR_KPARAM_INFO
	.align		4
.L_21:
        /*0058*/ 	.byte	0x04, 0x17
        /*005a*/ 	.short	(.L_23 - .L_22)
.L_22:
        /*005c*/ 	.word	0x00000000
        /*0060*/ 	.short	0x0002
        /*0062*/ 	.short	0x0010
        /*0064*/ 	.byte	0x00, 0xf4, 0x21, 0x00


	//----- nvinfo : EIATTR_KPARAM_INFO
	.align		4
.L_23:
        /*0068*/ 	.byte	0x04, 0x17
        /*006a*/ 	.short	(.L_25 - .L_24)
.L_24:
        /*006c*/ 	.word	0x00000000
        /*0070*/ 	.short	0x0001
        /*0072*/ 	.short	0x0008
        /*0074*/ 	.byte	0x00, 0xf4, 0x21, 0x00


	//----- nvinfo : EIATTR_KPARAM_INFO
	.align		4
.L_25:
        /*0078*/ 	.byte	0x04, 0x17
        /*007a*/ 	.short	(.L_27 - .L_26)
.L_26:
        /*007c*/ 	.word	0x00000000
        /*0080*/ 	.short	0x0000
        /*0082*/ 	.short	0x0000
        /*0084*/ 	.byte	0x00, 0xf4, 0x21, 0x00


	//----- nvinfo : EIATTR_SPARSE_MMA_MASK
	.align		4
.L_27:
        /*0088*/ 	.byte	0x03, 0x50
        /*008a*/ 	.short	0x0000


	//----- nvinfo : EIATTR_MAXREG_COUNT
	.align		4
        /*008c*/ 	.byte	0x03, 0x1b
        /*008e*/ 	.short	0x00ff


	//----- nvinfo : EIATTR_EXIT_INSTR_OFFSETS
	.align		4
        /*0090*/ 	.byte	0x04, 0x1c
        /*0092*/ 	.short	(.L_29 - .L_28)


	//   ....[0]....
.L_28:
        /*0094*/ 	.word	0x00000420


	//----- nvinfo : EIATTR_REQNTID
	.align		4
.L_29:
        /*0098*/ 	.byte	0x04, 0x10
        /*009a*/ 	.short	(.L_31 - .L_30)
.L_30:
        /*009c*/ 	.word	0x00000100
        /*00a0*/ 	.word	0x00000001
        /*00a4*/ 	.word	0x00000001


	//----- nvinfo : EIATTR_CBANK_PARAM_SIZE
	.align		4
.L_31:
        /*00a8*/ 	.byte	0x03, 0x19
        /*00aa*/ 	.short	0x003c


	//----- nvinfo : EIATTR_PARAM_CBANK
	.align		4
        /*00ac*/ 	.byte	0x04, 0x0a
        /*00ae*/ 	.short	(.L_33 - .L_32)
	.align		4
.L_32:
        /*00b0*/ 	.word	index@(.nv.constant0.triton_poi_fused__native_batch_norm_legit_no_training_add_relu_10)
        /*00b4*/ 	.short	0x0210
        /*00b6*/ 	.short	0x003c


	//----- nvinfo : EIATTR_SW_WAR
	.align		4
.L_33:
        /*00b8*/ 	.byte	0x04, 0x36
        /*00ba*/ 	.short	(.L_35 - .L_34)
.L_34:
        /*00bc*/ 	.word	0x00000008
.L_35:


//--------------------- .nv.callgraph             --------------------------
	.section	.nv.callgraph,"",@"SHT_CUDA_CALLGRAPH"
	.align	4
	.sectionentsize	8
	.align		4
        /*0000*/ 	.word	0x00000000
	.align		4
        /*0004*/ 	.word	0xffffffff
	.align		4
        /*0008*/ 	.word	0x00000000
	.align		4
        /*000c*/ 	.word	0xfffffffe
	.align		4
        /*0010*/ 	.word	0x00000000
	.align		4
        /*0014*/ 	.word	0xfffffffd
	.align		4
        /*0018*/ 	.word	0x00000000
	.align		4
        /*001c*/ 	.word	0xfffffffc


//--------------------- .nv.constant4             --------------------------
	.section	.nv.constant4,"a",@progbits
	.align	8
	.align		8
.nv.constant4:
        /*0000*/ 	.dword	_$_str
	.align		8
        /*0008*/ 	.dword	_$_str_$_2


//--------------------- .text.triton_poi_fused__native_batch_norm_legit_no_training_add_relu_10 --------------------------
	.section	.text.triton_poi_fused__native_batch_norm_legit_no_training_add_relu_10,"ax",@progbits
	.align	128
        .global         triton_poi_fused__native_batch_norm_legit_no_training_add_relu_10
        .type           triton_poi_fused__native_batch_norm_legit_no_training_add_relu_10,@function
        .size           triton_poi_fused__native_batch_norm_legit_no_training_add_relu_10,(.L_x_1 - triton_poi_fused__native_batch_norm_legit_no_training_add_relu_10)
        .other          triton_poi_fused__native_batch_norm_legit_no_training_add_relu_10,@"STO_CUDA_ENTRY STV_DEFAULT"
triton_poi_fused__native_batch_norm_legit_no_training_add_relu_10:
.text.triton_poi_fused__native_batch_norm_legit_no_training_add_relu_10:
[----:B------:R-:W-:Y:S01]  /*0000*/  LDC R1, c[0x0][0x28] ;  /* 0x00000a00ff017b82 */ /* 0x000fe20000000800 */
[----:B------:R-:W1:Y:S07]  /*0010*/  S2R R0, SR_TID.X ;  /* 0x0000000000007919 */ /* 0x000e6e0000002100 */
[----:B------:R-:W2:Y:S01]  /*0020*/  LDC.64 R2, c[0x0][0x220] ;  /* 0x00008800ff027b82 */ /* 0x000ea20000000a00 */
[----:B------:R-:W-:Y:S01]  /*0030*/  ULDC.64 UR4, c[0x0][0x208] ;  /* 0x0000820000047ab9 */ /* 0x000fe20000000a00 */
[----:B------:R-:W3:Y:S06]  /*0040*/  S2R R7, SR_CTAID.X ;  /* 0x0000000000077919 */ /* 0x000eec0000002500 */
[----:B------:R-:W4:Y:S08]  /*0050*/  LDC.64 R8, c[0x0][0x228] ;  /* 0x00008a00ff087b82 */ /* 0x000f300000000a00 */
[----:B------:R-:W5:Y:S08]  /*0060*/  LDC.64 R10, c[0x0][0x230] ;  /* 0x00008c00ff0a7b82 */ /* 0x000f700000000a00 */
[----:B------:R-:W4:Y:S01]  /*0070*/  LDC.64 R12, c[0x0][0x238] ;  /* 0x00008e00ff0c7b82 */ /* 0x000f220000000a00 */
[----:B-1----:R-:W-:-:S02]  /*0080*/  SHF.L.U32 R0, R0, 0x1, RZ ;  /* 0x0000000100007819 */ /* 0x002fc400000006ff */
[----:B---3--:R-:W-:Y:S02]  /*0090*/  SHF.R.S32.HI R5, RZ, 0x16, R7 ;  /* 0x00000016ff057819 */ /* 0x008fe40000011407 */
[----:B------:R-:W-:Y:S02]  /*00a0*/  LOP3.LUT R0, R0, 0x1fe, RZ, 0xc0, !PT ;  /* 0x000001fe00007812 */ /* 0x000fe400078ec0ff */
[----:B------:R-:W-:Y:S02]  /*00b0*/  SGXT R5, R5, 0x1 ;  /* 0x000000010505781a */ /* 0x000fe40000000200 */
[----:B------:R-:W-:Y:S02]  /*00c0*/  LEA R0, R7, R0, 0x9 ;  /* 0x0000000007007211 */ /* 0x000fe400078e48ff */
[----:B------:R-:W1:Y:S02]  /*00d0*/  LDC.64 R6, c[0x0][0x218] ;  /* 0x00008600ff067b82 */ /* 0x000e640000000a00 */
[----:B------:R-:W-:-:S04]  /*00e0*/  LEA.HI R5, R5, R0, RZ, 0x8 ;  /* 0x0000000005057211 */ /* 0x000fc800078f40ff */
[----:B------:R-:W-:-:S04]  /*00f0*/  LOP3.LUT R5, R5, 0xffffff00, RZ, 0xc0, !PT ;  /* 0xffffff0005057812 */ /* 0x000fc800078ec0ff */
[----:B------:R-:W-:Y:S02]  /*0100*/  IADD3 R15, R0, -R5, RZ ;  /* 0x80000005000f7210 */ /* 0x000fe40007ffe0ff */
[----:B------:R-:W3:Y:S03]  /*0110*/  LDC.64 R4, c[0x0][0x210] ;  /* 0x00008400ff047b82 */ /* 0x000ee60000000a00 */
[----:B--2---:R-:W-:-:S06]  /*0120*/  IMAD.WIDE R2, R15, 0x4, R2 ;  /* 0x000000040f027825 */ /* 0x004fcc00078e0202 */
[----:B------:R-:W2:Y:S01]  /*0130*/  LDG.E.EL.64 R2, desc[UR4][R2.64] ;  /* 0x0000000402027981 */ /* 0x000ea2000c2e1b00 */
[----:B-1----:R-:W-:-:S04]  /*0140*/  IMAD.WIDE R6, R15, 0x4, R6 ;  /* 0x000000040f067825 */ /* 0x002fc800078e0206 */
[C---:B----4-:R-:W-:Y:S02]  /*0150*/  IMAD.WIDE R8, R15.reuse, 0x4, R8 ;  /* 0x000000040f087825 */ /* 0x050fe400078e0208 */
[----:B------:R-:W4:Y:S02]  /*0160*/  LDG.E.EL.64 R6, desc[UR4][R6.64] ;  /* 0x0000000406067981 */ /* 0x000f24000c2e1b00 */
[----:B-----5:R-:W-:Y:S02]  /*0170*/  IMAD.WIDE R10, R15, 0x4, R10 ;  /* 0x000000040f0a7825 */ /* 0x020fe400078e020a */
[----:B------:R-:W5:Y:S02]  /*0180*/  LDG.E.EL.64 R8, desc[UR4][R8.64] ;  /* 0x0000000408087981 */ /* 0x000f64000c2e1b00 */
[C---:B---3--:R-:W-:Y:S02]  /*0190*/  IMAD.WIDE R4, R0.reuse, 0x4, R4 ;  /* 0x0000000400047825 */ /* 0x048fe400078e0204 */
[----:B------:R-:W5:Y:S04]  /*01a0*/  LDG.E.EL.64 R10, desc[UR4][R10.64] ;  /* 0x000000040a0a7981 */ /* 0x000f68000c2e1b00 */
[----:B------:R-:W4:Y:S01]  /*01b0*/  LDG.E.64 R4, desc[UR4][R4.64] ;  /* 0x0000000404047981 */ /* 0x000f22000c1e1b00 */
[----:B0-----:R-:W-:-:S06]  /*01c0*/  IMAD.WIDE R12, R0, 0x4, R12 ;  /* 0x00000004000c7825 */ /* 0x001fcc00078e020c */
[----:B------:R-:W3:Y:S01]  /*01d0*/  LDG.E.64 R12, desc[UR4][R12.64] ;  /* 0x000000040c0c7981 */ /* 0x000ee2000c1e1b00 */
[----:B------:R-:W-:Y:S01]  /*01e0*/  HFMA2.MMA R16, -RZ, RZ, 1.625, 0 ;  /* 0x3e800000ff107435 */ /* 0x000fe200000001ff */
[----:B--2---:R-:W-:Y:S01]  /*01f0*/  FADD R2, R2, 9.9999997473787516356e-06 ;  /* 0x3727c5ac02027421 */ /* 0x004fe20000000000 */
[----:B------:R-:W-:-:S03]  /*0200*/  FADD R3, R3, 9.9999997473787516356e-06 ;  /* 0x3727c5ac03037421 */ /* 0x000fc60000000000 */
[----:B------:R-:W0:Y:S08]  /*0210*/  MUFU.SQRT R14, R2 ;  /* 0x00000002000e7308 */ /* 0x000e300000002000 */
[----:B------:R1:W2:Y:S01]  /*0220*/  MUFU.SQRT R15, R3 ;  /* 0x00000003000f7308 */ /* 0x0002a20000002000 */
[C---:B0-----:R-:W-:Y:S02]  /*0230*/  FSETP.GT.AND P0, PT, R14.reuse, 8.50705917302346158658e+37, PT ;  /* 0x7e8000000e00780b */ /* 0x041fe40003f04000 */
[----:B------:R-:W-:Y:S01]  /*0240*/  FSETP.GEU.AND P2, PT, R14, 1.175494350822287508e-38, PT ;  /* 0x008000000e00780b */ /* 0x000fe20003f4e000 */
[----:B-1----:R-:W0:Y:S01]  /*0250*/  LDC.64 R2, c[0x0][0x240] ;  /* 0x00009000ff027b82 */ /* 0x002e220000000a00 */
[----:B--2---:R-:W-:-:S02]  /*0260*/  FSETP.GT.AND P1, PT, R15, 8.50705917302346158658e+37, PT ;  /* 0x7e8000000f00780b */ /* 0x004fc40003f24000 */
[----:B------:R-:W-:-:S07]  /*0270*/  FSETP.GEU.AND P3, PT, R15, 1.175494350822287508e-38, PT ;  /* 0x008000000f00780b */ /* 0x000fce0003f6e000 */
[----:B------:R-:W-:-:S04]  /*0280*/  @P0 FMUL R14, R14, 0.25 ;  /* 0x3e8000000e0e0820 */ /* 0x000fc80000400000 */
[----:B------:R-:W-:Y:S01]  /*0290*/  @!P2 FMUL R14, R14, 16777216 ;  /* 0x4b8000000e0ea820 */ /* 0x000fe20000400000 */
[----:B------:R-:W-:-:S04]  /*02a0*/  @P1 FMUL R15, R15, 0.25 ;  /* 0x3e8000000f0f1820 */ /* 0x000fc80000400000 */
[----:B------:R-:W-:Y:S01]  /*02b0*/  @!P3 FMUL R15, R15, 16777216 ;  /* 0x4b8000000f0fb820 */ /* 0x000fe20000400000 */
[----:B------:R-:W1:Y:S01]  /*02c0*/  MUFU.RCP R14, R14 ;  /* 0x0000000e000e7308 */ /* 0x000e620000001000 */
[----:B------:R-:W-:-:S07]  /*02d0*/  FSEL R17, R16, 1, P0 ;  /* 0x3f80000010117808 */ /* 0x000fce0000000000 */
[----:B------:R-:W2:Y:S01]  /*02e0*/  MUFU.RCP R15, R15 ;  /* 0x0000000f000f7308 */ /* 0x000ea20000001000 */
[----:B------:R-:W-:Y:S01]  /*02f0*/  FSEL R16, R16, 1, P1 ;  /* 0x3f80000010107808 */ /* 0x000fe20000800000 */
[----:B------:R-:W-:Y:S01]  /*0300*/  @!P2 FMUL R17, R17, 16777216 ;  /* 0x4b8000001111a820 */ /* 0x000fe20000400000 */
[----:B----4-:R-:W-:-:S03]  /*0310*/  FADD R4, R4, -R6 ;  /* 0x8000000604047221 */ /* 0x010fc60000000000 */
[----:B------:R-:W-:Y:S01]  /*0320*/  @!P3 FMUL R16, R16, 16777216 ;  /* 0x4b8000001010b820 */ /* 0x000fe20000400000 */
[----:B-1----:R-:W-:Y:S01]  /*0330*/  FMUL R17, R14, R17 ;  /* 0x000000110e117220 */ /* 0x002fe20000400000 */
[----:B------:R-:W-:-:S03]  /*0340*/  FADD R5, R5, -R7 ;  /* 0x8000000705057221 */ /* 0x000fc60000000000 */
[----:B------:R-:W-:Y:S01]  /*0350*/  FMUL R17, R4, R17 ;  /* 0x0000001104117220 */ /* 0x000fe20000400000 */
[----:B--2---:R-:W-:-:S03]  /*0360*/  FMUL R16, R15, R16 ;  /* 0x000000100f107220 */ /* 0x004fc60000400000 */
[----:B-----5:R-:W-:Y:S01]  /*0370*/  FFMA R17, R8, R17, R10 ;  /* 0x0000001108117223 */ /* 0x020fe2000000000a */
[----:B------:R-:W-:-:S04]  /*0380*/  FMUL R16, R5, R16 ;  /* 0x0000001005107220 */ /* 0x000fc80000400000 */
[----:B------:R-:W-:Y:S01]  /*0390*/  FFMA R16, R9, R16, R11 ;  /* 0x0000001009107223 */ /* 0x000fe2000000000b */
[----:B---3--:R-:W-:Y:S01]  /*03a0*/  FSETP.GEU.AND P0, PT, R17, -R12, PT ;  /* 0x8000000c1100720b */ /* 0x008fe20003f0e000 */
[----:B------:R-:W-:Y:S02]  /*03b0*/  FADD R12, R12, R17 ;  /* 0x000000110c0c7221 */ /* 0x000fe40000000000 */
[----:B------:R-:W-:Y:S01]  /*03c0*/  FADD R4, R13, R16 ;  /* 0x000000100d047221 */ /* 0x000fe20000000000 */
[----:B------:R-:W-:Y:S01]  /*03d0*/  FSETP.GEU.AND P1, PT, R16, -R13, PT ;  /* 0x8000000d1000720b */ /* 0x000fe20003f2e000 */
[----:B0-----:R-:W-:Y:S01]  /*03e0*/  IMAD.WIDE R2, R0, 0x4, R2 ;  /* 0x0000000400027825 */ /* 0x001fe200078e0202 */
[----:B------:R-:W-:Y:S02]  /*03f0*/  FSEL R12, R12, RZ, P0 ;  /* 0x000000ff0c0c7208 */ /* 0x000fe40000000000 */
[----:B------:R-:W-:-:S05]  /*0400*/  FSEL R13, R4, RZ, P1 ;  /* 0x000000ff040d7208 */ /* 0x000fca0000800000 */
[----:B------:R-:W-:Y:S01]  /*0410*/  STG.E.64 desc[UR4][R2.64], R12 ;  /* 0x0000000c02007986 */ /* 0x000fe2000c101b04 */
[----:B------:R-:W-:Y:S05]  /*0420*/  EXIT ;  /* 0x000000000000794d */ /* 0x000fea0003800000 */
.L_x_0:
[----:B------:R-:W-:-:S00]  /*0430*/  BRA `(.L_x_0) ;  /* 0xfffffffc00fc7947 */ /* 0x000fc0000383ffff */
[----:B------:R-:W-:-:S00]  /*0440*/  NOP ;  /* 0x0000000000007918 */ /* 0x000fc00000000000 */
        /* <DEDUP_REMOVED lines=11> */
.L_x_1:


//--------------------- .nv.global.init           --------------------------
	.section	.nv.global.init,"aw",@progbits
.nv.global.init:
	.type		_$_str,@object
	.size		_$_str,(_$_str_$_2 - _$_str)
_$_str:
        /*0000*/ 	.byte	0x5f, 0x5f, 0x43, 0x55, 0x44, 0x41, 0x5f, 0x46, 0x54, 0x5a, 0x00
	.type		_$_str_$_2,@object
	.size		_$_str_$_2,(.L_1 - _$_str_$_2)
_$_str_$_2:
        /*000b*/ 	.byte	0x5f, 0x5f, 0x43, 0x55, 0x44, 0x41, 0x5f, 0x50, 0x52, 0x45, 0x43, 0x5f, 0x53, 0x51, 0x52, 0x54
        /*001b*/ 	.byte	0x00
.L_1:


//--------------------- .nv.constant0.triton_poi_fused__native_batch_norm_legit_no_training_add_relu_10 --------------------------
	.section	.nv.constant0.triton_poi_fused__native_batch_norm_legit_no_training_add_relu_10,"a",@progbits
	.sectionflags	@""
	.align	4
.nv.constant0.triton_poi_fused__native_batch_norm_legit_no_training_add_relu_10:
	.zero		588
